//
// Generated by NVIDIA NVVM Compiler
//
// Compiler Build ID: CL-36424714
// Cuda compilation tools, release 13.0, V13.0.88
// Based on NVVM 20.0.0
//

.version 9.0
.target sm_100
.address_size 64

	// .globl	_Z11fma_latencyPfPyS0_Pi

.visible .entry _Z11fma_latencyPfPyS0_Pi(
	.param .u64 .ptr .align 1 _Z11fma_latencyPfPyS0_Pi_param_0,
	.param .u64 .ptr .align 1 _Z11fma_latencyPfPyS0_Pi_param_1,
	.param .u64 .ptr .align 1 _Z11fma_latencyPfPyS0_Pi_param_2,
	.param .u64 .ptr .align 1 _Z11fma_latencyPfPyS0_Pi_param_3
)
{
	.reg .b32 	%r<2>;
	.reg .b32 	%f<12>;
	.reg .b64 	%rd<13>;

	ld.param.u64 	%rd5, [_Z11fma_latencyPfPyS0_Pi_param_0];
	ld.param.u64 	%rd6, [_Z11fma_latencyPfPyS0_Pi_param_1];
	ld.param.u64 	%rd7, [_Z11fma_latencyPfPyS0_Pi_param_2];
	ld.param.u64 	%rd8, [_Z11fma_latencyPfPyS0_Pi_param_3];
	cvta.to.global.u64 	%rd9, %rd8;
	cvta.to.global.u64 	%rd10, %rd7;
	cvta.to.global.u64 	%rd11, %rd6;
	cvta.to.global.u64 	%rd12, %rd5;
	// begin inline asm
	mov.u64 %rd1, %clock64;
	// end inline asm
	// begin inline asm
	mov.u64 %rd2, %clock64;
	// end inline asm
	ld.global.f32 	%f1, [%rd12];
	membar.gl;
	// begin inline asm
	mov.u64 %rd3, %clock64;
	// end inline asm
	fma.rn.f32 	%f2, %f1, 0f40800000, 0f00000000;
	fma.rn.f32 	%f3, %f2, 0f40800000, 0f00000000;
	fma.rn.f32 	%f4, %f3, 0f40800000, 0f00000000;
	fma.rn.f32 	%f5, %f4, 0f40800000, 0f00000000;
	fma.rn.f32 	%f6, %f5, 0f40800000, 0f00000000;
	fma.rn.f32 	%f7, %f6, 0f40800000, 0f00000000;
	fma.rn.f32 	%f8, %f7, 0f40800000, 0f00000000;
	fma.rn.f32 	%f9, %f8, 0f40800000, 0f00000000;
	fma.rn.f32 	%f10, %f9, 0f40800000, 0f00000000;
	fma.rn.f32 	%f11, %f10, 0f40800000, %f1;
	// begin inline asm
	mov.u64 %rd4, %clock64;
	// end inline asm
	st.global.f32 	[%rd12], %f11;
	st.global.u64 	[%rd11], %rd3;
	st.global.u64 	[%rd10], %rd4;
	mov.b32 	%r1, 10;
	st.global.u32 	[%rd9], %r1;
	ret;

}
	// .globl	_Z23fma_latency_interleavedPfPyS0_Pi
.visible .entry _Z23fma_latency_interleavedPfPyS0_Pi(
	.param .u64 .ptr .align 1 _Z23fma_latency_interleavedPfPyS0_Pi_param_0,
	.param .u64 .ptr .align 1 _Z23fma_latency_interleavedPfPyS0_Pi_param_1,
	.param .u64 .ptr .align 1 _Z23fma_latency_interleavedPfPyS0_Pi_param_2,
	.param .u64 .ptr .align 1 _Z23fma_latency_interleavedPfPyS0_Pi_param_3
)
{
	.reg .b32 	%r<2>;
	.reg .b32 	%f<8>;
	.reg .b64 	%rd<13>;

	ld.param.u64 	%rd5, [_Z23fma_latency_interleavedPfPyS0_Pi_param_0];
	ld.param.u64 	%rd6, [_Z23fma_latency_interleavedPfPyS0_Pi_param_1];
	ld.param.u64 	%rd7, [_Z23fma_latency_interleavedPfPyS0_Pi_param_2];
	ld.param.u64 	%rd8, [_Z23fma_latency_interleavedPfPyS0_Pi_param_3];
	cvta.to.global.u64 	%rd9, %rd8;
	cvta.to.global.u64 	%rd10, %rd7;
	cvta.to.global.u64 	%rd11, %rd6;
	cvta.to.global.u64 	%rd12, %rd5;
	// begin inline asm
	mov.u64 %rd1, %clock64;
	// end inline asm
	// begin inline asm
	mov.u64 %rd2, %clock64;
	// end inline asm
	ld.global.f32 	%f1, [%rd12];
	membar.gl;
	// begin inline asm
	mov.u64 %rd3, %clock64;
	// end inline asm
	fma.rn.f32 	%f2, %f1, 0f40800000, 0f00000000;
	fma.rn.f32 	%f3, %f2, 0f40800000, 0f00000000;
	fma.rn.f32 	%f4, %f3, 0f40800000, 0f00000000;
	fma.rn.f32 	%f5, %f4, 0f40800000, 0f00000000;
	fma.rn.f32 	%f6, %f5, 0f40800000, %f1;
	// begin inline asm
	mov.u64 %rd4, %clock64;
	// end inline asm
	add.f32 	%f7, %f6, %f6;
	st.global.f32 	[%rd12], %f7;
	st.global.u64 	[%rd11], %rd3;
	st.global.u64 	[%rd10], %rd4;
	mov.b32 	%r1, 10;
	st.global.u32 	[%rd9], %r1;
	ret;

}
	// .globl	_Z25fma_latency_no_interleavePfPyS0_Pi
.visible .entry _Z25fma_latency_no_interleavePfPyS0_Pi(
	.param .u64 .ptr .align 1 _Z25fma_latency_no_interleavePfPyS0_Pi_param_0,
	.param .u64 .ptr .align 1 _Z25fma_latency_no_interleavePfPyS0_Pi_param_1,
	.param .u64 .ptr .align 1 _Z25fma_latency_no_interleavePfPyS0_Pi_param_2,
	.param .u64 .ptr .align 1 _Z25fma_latency_no_interleavePfPyS0_Pi_param_3
)
{
	.reg .b32 	%r<2>;
	.reg .b32 	%f<3>;
	.reg .b64 	%rd<13>;

	ld.param.u64 	%rd5, [_Z25fma_latency_no_interleavePfPyS0_Pi_param_0];
	ld.param.u64 	%rd6, [_Z25fma_latency_no_interleavePfPyS0_Pi_param_1];
	ld.param.u64 	%rd7, [_Z25fma_latency_no_interleavePfPyS0_Pi_param_2];
	ld.param.u64 	%rd8, [_Z25fma_latency_no_interleavePfPyS0_Pi_param_3];
	cvta.to.global.u64 	%rd9, %rd8;
	cvta.to.global.u64 	%rd10, %rd7;
	cvta.to.global.u64 	%rd11, %rd6;
	cvta.to.global.u64 	%rd12, %rd5;
	// begin inline asm
	mov.u64 %rd1, %clock64;
	// end inline asm
	// begin inline asm
	mov.u64 %rd2, %clock64;
	// end inline asm
	ld.global.f32 	%f1, [%rd12];
	membar.gl;
	// begin inline asm
	mov.u64 %rd3, %clock64;
	// end inline asm
	// begin inline asm
	mov.u64 %rd4, %clock64;
	// end inline asm
	add.f32 	%f2, %f1, %f1;
	st.global.f32 	[%rd12], %f2;
	st.global.u64 	[%rd11], %rd3;
	st.global.u64 	[%rd10], %rd4;
	mov.b32 	%r1, 1;
	st.global.u32 	[%rd9], %r1;
	ret;

}


// ===== COMPILED SASS (sm_100) =====

	.target	sm_100

	.elftype	@"ET_EXEC"


//--------------------- .note.nv.tkinfo           --------------------------
	.section	.note.nv.tkinfo,"",@"SHT_NOTE"
	.sectionflags	@"SHF_NOTE_NV_TKINFO"
	.tkinfo
        /*0018*/ 	.word	0x00000002
        /*0030*/ 	.string	""
        /*0030*/ 	.string	"ptxas"
        /*0030*/ 	.string	"Cuda compilation tools, release 13.0, V13.0.88"
        /*0030*/ 	.string	"Build cuda_13.0.r13.0/compiler.36424714_0"
        /*0030*/ 	.string	"-arch sm_100 -m 64 "



//--------------------- .note.nv.cuinfo           --------------------------
	.section	.note.nv.cuinfo,"",@"SHT_NOTE"
	.sectionflags	@"SHF_NOTE_NV_CUINFO"
        /*0018*/ 	.short	0x0002
        /*001a*/ 	.short	0x0064
        /*001c*/ 	.short	0x0082
	.zero		2


//--------------------- .nv.info                  --------------------------
	.section	.nv.info,"",@"SHT_CUDA_INFO"
	.align	4


	//----- nvinfo : EIATTR_REGCOUNT
	.align		4
        /*0000*/ 	.byte	0x04, 0x2f
        /*0002*/ 	.short	(.L_1 - .L_0)
	.align		4
.L_0:
        /*0004*/ 	.word	index@(_Z11fma_latencyPfPyS0_Pi)
        /*0008*/ 	.word	0x00000014


	//----- nvinfo : EIATTR_FRAME_SIZE
	.align		4
.L_1:
        /*000c*/ 	.byte	0x04, 0x11
        /*000e*/ 	.short	(.L_3 - .L_2)
	.align		4
.L_2:
        /*0010*/ 	.word	index@(_Z11fma_latencyPfPyS0_Pi)
        /*0014*/ 	.word	0x00000000


	//----- nvinfo : EIATTR_REGCOUNT
	.align		4
.L_3:
        /*0018*/ 	.byte	0x04, 0x2f
        /*001a*/ 	.short	(.L_5 - .L_4)
	.align		4
.L_4:
        /*001c*/ 	.word	index@(_Z23fma_latency_interleavedPfPyS0_Pi)
        /*0020*/ 	.word	0x00000014


	//----- nvinfo : EIATTR_FRAME_SIZE
	.align		4
.L_5:
        /*0024*/ 	.byte	0x04, 0x11
        /*0026*/ 	.short	(.L_7 - .L_6)
	.align		4
.L_6:
        /*0028*/ 	.word	index@(_Z23fma_latency_interleavedPfPyS0_Pi)
        /*002c*/ 	.word	0x00000000


	//----- nvinfo : EIATTR_REGCOUNT
	.align		4
.L_7:
        /*0030*/ 	.byte	0x04, 0x2f
        /*0032*/ 	.short	(.L_9 - .L_8)
	.align		4
.L_8:
        /*0034*/ 	.word	index@(_Z25fma_latency_no_interleavePfPyS0_Pi)
        /*0038*/ 	.word	0x00000014


	//----- nvinfo : EIATTR_FRAME_SIZE
	.align		4
.L_9:
        /*003c*/ 	.byte	0x04, 0x11
        /*003e*/ 	.short	(.L_11 - .L_10)
	.align		4
.L_10:
        /*0040*/ 	.word	index@(_Z25fma_latency_no_interleavePfPyS0_Pi)
        /*0044*/ 	.word	0x00000000


	//----- nvinfo : EIATTR_MIN_STACK_SIZE
	.align		4
.L_11:
        /*0048*/ 	.byte	0x04, 0x12
        /*004a*/ 	.short	(.L_13 - .L_12)
	.align		4
.L_12:
        /*004c*/ 	.word	index@(_Z25fma_latency_no_interleavePfPyS0_Pi)
        /*0050*/ 	.word	0x00000000


	//----- nvinfo : EIATTR_MIN_STACK_SIZE
	.align		4
.L_13:
        /*0054*/ 	.byte	0x04, 0x12
        /*0056*/ 	.short	(.L_15 - .L_14)
	.align		4
.L_14:
        /*0058*/ 	.word	index@(_Z23fma_latency_interleavedPfPyS0_Pi)
        /*005c*/ 	.word	0x00000000


	//----- nvinfo : EIATTR_MIN_STACK_SIZE
	.align		4
.L_15:
        /*0060*/ 	.byte	0x04, 0x12
        /*0062*/ 	.short	(.L_17 - .L_16)
	.align		4
.L_16:
        /*0064*/ 	.word	index@(_Z11fma_latencyPfPyS0_Pi)
        /*0068*/ 	.word	0x00000000
.L_17:


//--------------------- .nv.compat                --------------------------
	.section	.nv.compat,"",@"SHT_CUDA_COMPAT_INFO"
	.align	4
        /*0000*/ 	.byte	0x02, 0x09, 0x00, 0x00, 0x02, 0x02, 0x01, 0x00, 0x02, 0x05, 0x05, 0x00, 0x03, 0x07, 0x01, 0x01
        /*0010*/ 	.byte	0x02, 0x03, 0x00, 0x00, 0x02, 0x06, 0x01, 0x00, 0x04, 0x0b, 0x08, 0x00, 0x09, 0x00, 0x00, 0x00
        /*0020*/ 	.byte	0x00, 0x00, 0x00, 0x00


//--------------------- .nv.info._Z25fma_latency_no_interleavePfPyS0_Pi --------------------------
	.section	.nv.info._Z25fma_latency_no_interleavePfPyS0_Pi,"",@"SHT_CUDA_INFO"
	.sectionflags	@""
	.align	4


	//----- nvinfo : EIATTR_CUDA_API_VERSION
	.align		4
        /*0000*/ 	.byte	0x04, 0x37
        /*0002*/ 	.short	(.L_19 - .L_18)
.L_18:
        /*0004*/ 	.word	0x00000082


	//----- nvinfo : EIATTR_KPARAM_INFO
	.align		4
.L_19:
        /*0008*/ 	.byte	0x04, 0x17
        /*000a*/ 	.short	(.L_21 - .L_20)
.L_20:
        /*000c*/ 	.word	0x00000000
        /*0010*/ 	.short	0x0003
        /*0012*/ 	.short	0x0018
        /*0014*/ 	.byte	0x00, 0xf5, 0x21, 0x00


	//----- nvinfo : EIATTR_KPARAM_INFO
	.align		4
.L_21:
        /*0018*/ 	.byte	0x04, 0x17
        /*001a*/ 	.short	(.L_23 - .L_22)
.L_22:
        /*001c*/ 	.word	0x00000000
        /*0020*/ 	.short	0x0002
        /*0022*/ 	.short	0x0010
        /*0024*/ 	.byte	0x00, 0xf5, 0x21, 0x00


	//----- nvinfo : EIATTR_KPARAM_INFO
	.align		4
.L_23:
        /*0028*/ 	.byte	0x04, 0x17
        /*002a*/ 	.short	(.L_25 - .L_24)
.L_24:
        /*002c*/ 	.word	0x00000000
        /*0030*/ 	.short	0x0001
        /*0032*/ 	.short	0x0008
        /*0034*/ 	.byte	0x00, 0xf5, 0x21, 0x00


	//----- nvinfo : EIATTR_KPARAM_INFO
	.align		4
.L_25:
        /*0038*/ 	.byte	0x04, 0x17
        /*003a*/ 	.short	(.L_27 - .L_26)
.L_26:
        /*003c*/ 	.word	0x00000000
        /*0040*/ 	.short	0x0000
        /*0042*/ 	.short	0x0000
        /*0044*/ 	.byte	0x00, 0xf5, 0x21, 0x00


	//----- nvinfo : EIATTR_SPARSE_MMA_MASK
	.align		4
.L_27:
        /*0048*/ 	.byte	0x03, 0x50
        /*004a*/ 	.short	0x0000


	//----- nvinfo : EIATTR_MAXREG_COUNT
	.align		4
        /*004c*/ 	.byte	0x03, 0x1b
        /*004e*/ 	.short	0x00ff


	//----- nvinfo : EIATTR_MERCURY_ISA_VERSION
	.align		4
        /*0050*/ 	.byte	0x03, 0x5f
        /*0052*/ 	.short	0x0101


	//----- nvinfo : EIATTR_VRC_CTA_INIT_COUNT
	.align		4
        /*0054*/ 	.byte	0x02, 0x4a
	.zero		1
	.zero		1


	//----- nvinfo : EIATTR_EXIT_INSTR_OFFSETS
	.align		4
        /*0058*/ 	.byte	0x04, 0x1c
        /*005a*/ 	.short	(.L_29 - .L_28)


	//   ....[0]....
.L_28:
        /*005c*/ 	.word	0x00000130


	//----- nvinfo : EIATTR_CBANK_PARAM_SIZE
	.align		4
.L_29:
        /*0060*/ 	.byte	0x03, 0x19
        /*0062*/ 	.short	0x0020


	//----- nvinfo : EIATTR_PARAM_CBANK
	.align		4
        /*0064*/ 	.byte	0x04, 0x0a
        /*0066*/ 	.short	(.L_31 - .L_30)
	.align		4
.L_30:
        /*0068*/ 	.word	index@(.nv.constant0._Z25fma_latency_no_interleavePfPyS0_Pi)
        /*006c*/ 	.short	0x0380
        /*006e*/ 	.short	0x0020


	//----- nvinfo : EIATTR_SW_WAR
	.align		4
.L_31:
        /*0070*/ 	.byte	0x04, 0x36
        /*0072*/ 	.short	(.L_33 - .L_32)
.L_32:
        /*0074*/ 	.word	0x00000008
.L_33:


//--------------------- .nv.info._Z23fma_latency_interleavedPfPyS0_Pi --------------------------
	.section	.nv.info._Z23fma_latency_interleavedPfPyS0_Pi,"",@"SHT_CUDA_INFO"
	.sectionflags	@""
	.align	4


	//----- nvinfo : EIATTR_CUDA_API_VERSION
	.align		4
        /*0000*/ 	.byte	0x04, 0x37
        /*0002*/ 	.short	(.L_35 - .L_34)
.L_34:
        /*0004*/ 	.word	0x00000082


	//----- nvinfo : EIATTR_KPARAM_INFO
	.align		4
.L_35:
        /*0008*/ 	.byte	0x04, 0x17
        /*000a*/ 	.short	(.L_37 - .L_36)
.L_36:
        /*000c*/ 	.word	0x00000000
        /*0010*/ 	.short	0x0003
        /*0012*/ 	.short	0x0018
        /*0014*/ 	.byte	0x00, 0xf5, 0x21, 0x00


	//----- nvinfo : EIATTR_KPARAM_INFO
	.align		4
.L_37:
        /*0018*/ 	.byte	0x04, 0x17
        /*001a*/ 	.short	(.L_39 - .L_38)
.L_38:
        /*001c*/ 	.word	0x00000000
        /*0020*/ 	.short	0x0002
        /*0022*/ 	.short	0x0010
        /*0024*/ 	.byte	0x00, 0xf5, 0x21, 0x00


	//----- nvinfo : EIATTR_KPARAM_INFO
	.align		4
.L_39:
        /*0028*/ 	.byte	0x04, 0x17
        /*002a*/ 	.short	(.L_41 - .L_40)
.L_40:
        /*002c*/ 	.word	0x00000000
        /*0030*/ 	.short	0x0001
        /*0032*/ 	.short	0x0008
        /*0034*/ 	.byte	0x00, 0xf5, 0x21, 0x00


	//----- nvinfo : EIATTR_KPARAM_INFO
	.align		4
.L_41:
        /*0038*/ 	.byte	0x04, 0x17
        /*003a*/ 	.short	(.L_43 - .L_42)
.L_42:
        /*003c*/ 	.word	0x00000000
        /*0040*/ 	.short	0x0000
        /*0042*/ 	.short	0x0000
        /*0044*/ 	.byte	0x00, 0xf5, 0x21, 0x00


	//----- nvinfo : EIATTR_SPARSE_MMA_MASK
	.align		4
.L_43:
        /*0048*/ 	.byte	0x03, 0x50
        /*004a*/ 	.short	0x0000


	//----- nvinfo : EIATTR_MAXREG_COUNT
	.align		4
        /*004c*/ 	.byte	0x03, 0x1b
        /*004e*/ 	.short	0x00ff


	//----- nvinfo : EIATTR_MERCURY_ISA_VERSION
	.align		4
        /*0050*/ 	.byte	0x03, 0x5f
        /*0052*/ 	.short	0x0101


	//----- nvinfo : EIATTR_VRC_CTA_INIT_COUNT
	.align		4
        /*0054*/ 	.byte	0x02, 0x4a
	.zero		1
	.zero		1


	//----- nvinfo : EIATTR_EXIT_INSTR_OFFSETS
	.align		4
        /*0058*/ 	.byte	0x04, 0x1c
        /*005a*/ 	.short	(.L_45 - .L_44)


	//   ....[0]....
.L_44:
        /*005c*/ 	.word	0x00000180


	//----- nvinfo : EIATTR_CBANK_PARAM_SIZE
	.align		4
.L_45:
        /*0060*/ 	.byte	0x03, 0x19
        /*0062*/ 	.short	0x0020


	//----- nvinfo : EIATTR_PARAM_CBANK
	.align		4
        /*0064*/ 	.byte	0x04, 0x0a
        /*0066*/ 	.short	(.L_47 - .L_46)
	.align		4
.L_46:
        /*0068*/ 	.word	index@(.nv.constant0._Z23fma_latency_interleavedPfPyS0_Pi)
        /*006c*/ 	.short	0x0380
        /*006e*/ 	.short	0x0020


	//----- nvinfo : EIATTR_SW_WAR
	.align		4
.L_47:
        /*0070*/ 	.byte	0x04, 0x36
        /*0072*/ 	.short	(.L_49 - .L_48)
.L_48:
        /*0074*/ 	.word	0x00000008
.L_49:


//--------------------- .nv.info._Z11fma_latencyPfPyS0_Pi --------------------------
	.section	.nv.info._Z11fma_latencyPfPyS0_Pi,"",@"SHT_CUDA_INFO"
	.sectionflags	@""
	.align	4


	//----- nvinfo : EIATTR_CUDA_API_VERSION
	.align		4
        /*0000*/ 	.byte	0x04, 0x37
        /*0002*/ 	.short	(.L_51 - .L_50)
.L_50:
        /*0004*/ 	.word	0x00000082


	//----- nvinfo : EIATTR_KPARAM_INFO
	.align		4
.L_51:
        /*0008*/ 	.byte	0x04, 0x17
        /*000a*/ 	.short	(.L_53 - .L_52)
.L_52:
        /*000c*/ 	.word	0x00000000
        /*0010*/ 	.short	0x0003
        /*0012*/ 	.short	0x0018
        /*0014*/ 	.byte	0x00, 0xf5, 0x21, 0x00


	//----- nvinfo : EIATTR_KPARAM_INFO
	.align		4
.L_53:
        /*0018*/ 	.byte	0x04, 0x17
        /*001a*/ 	.short	(.L_55 - .L_54)
.L_54:
        /*001c*/ 	.word	0x00000000
        /*0020*/ 	.short	0x0002
        /*0022*/ 	.short	0x0010
        /*0024*/ 	.byte	0x00, 0xf5, 0x21, 0x00


	//----- nvinfo : EIATTR_KPARAM_INFO
	.align		4
.L_55:
        /*0028*/ 	.byte	0x04, 0x17
        /*002a*/ 	.short	(.L_57 - .L_56)
.L_56:
        /*002c*/ 	.word	0x00000000
        /*0030*/ 	.short	0x0001
        /*0032*/ 	.short	0x0008
        /*0034*/ 	.byte	0x00, 0xf5, 0x21, 0x00


	//----- nvinfo : EIATTR_KPARAM_INFO
	.align		4
.L_57:
        /*0038*/ 	.byte	0x04, 0x17
        /*003a*/ 	.short	(.L_59 - .L_58)
.L_58:
        /*003c*/ 	.word	0x00000000
        /*0040*/ 	.short	0x0000
        /*0042*/ 	.short	0x0000
        /*0044*/ 	.byte	0x00, 0xf5, 0x21, 0x00


	//----- nvinfo : EIATTR_SPARSE_MMA_MASK
	.align		4
.L_59:
        /*0048*/ 	.byte	0x03, 0x50
        /*004a*/ 	.short	0x0000


	//----- nvinfo : EIATTR_MAXREG_COUNT
	.align		4
        /*004c*/ 	.byte	0x03, 0x1b
        /*004e*/ 	.short	0x00ff


	//----- nvinfo : EIATTR_MERCURY_ISA_VERSION
	.align		4
        /*0050*/ 	.byte	0x03, 0x5f
        /*0052*/ 	.short	0x0101


	//----- nvinfo : EIATTR_VRC_CTA_INIT_COUNT
	.align		4
        /*0054*/ 	.byte	0x02, 0x4a
	.zero		1
	.zero		1


	//----- nvinfo : EIATTR_EXIT_INSTR_OFFSETS
	.align		4
        /*0058*/ 	.byte	0x04, 0x1c
        /*005a*/ 	.short	(.L_61 - .L_60)


	//   ....[0]....
.L_60:
        /*005c*/ 	.word	0x000001c0


	//----- nvinfo : EIATTR_CBANK_PARAM_SIZE
	.align		4
.L_61:
        /*0060*/ 	.byte	0x03, 0x19
        /*0062*/ 	.short	0x0020


	//----- nvinfo : EIATTR_PARAM_CBANK
	.align		4
        /*0064*/ 	.byte	0x04, 0x0a
        /*0066*/ 	.short	(.L_63 - .L_62)
	.align		4
.L_62:
        /*0068*/ 	.word	index@(.nv.constant0._Z11fma_latencyPfPyS0_Pi)
        /*006c*/ 	.short	0x0380
        /*006e*/ 	.short	0x0020


	//----- nvinfo : EIATTR_SW_WAR
	.align		4
.L_63:
        /*0070*/ 	.byte	0x04, 0x36
        /*0072*/ 	.short	(.L_65 - .L_64)
.L_64:
        /*0074*/ 	.word	0x00000008
.L_65:


//--------------------- .nv.callgraph             --------------------------
	.section	.nv.callgraph,"",@"SHT_CUDA_CALLGRAPH"
	.align	4
	.sectionentsize	8
	.align		4
        /*0000*/ 	.word	0x00000000
	.align		4
        /*0004*/ 	.word	0xffffffff
	.align		4
        /*0008*/ 	.word	0x00000000
	.align		4
        /*000c*/ 	.word	0xfffffffe
	.align		4
        /*0010*/ 	.word	0x00000000
	.align		4
        /*0014*/ 	.word	0xfffffffd
	.align		4
        /*0018*/ 	.word	0x00000000
	.align		4
        /*001c*/ 	.word	0xfffffffc


//--------------------- .text._Z25fma_latency_no_interleavePfPyS0_Pi --------------------------
	.section	.text._Z25fma_latency_no_interleavePfPyS0_Pi,"ax",@progbits
	.align	128
        .global         _Z25fma_latency_no_interleavePfPyS0_Pi
        .type           _Z25fma_latency_no_interleavePfPyS0_Pi,@function
        .size           _Z25fma_latency_no_interleavePfPyS0_Pi,(.L_x_3 - _Z25fma_latency_no_interleavePfPyS0_Pi)
        .other          _Z25fma_latency_no_interleavePfPyS0_Pi,@"STO_CUDA_ENTRY STV_DEFAULT"
_Z25fma_latency_no_interleavePfPyS0_Pi:
.text._Z25fma_latency_no_interleavePfPyS0_Pi:
[----:B------:R-:W-:Y:S08]  /*0000*/  LDC R1, c[0x0][0x37c] ;  /* 0x0000df00ff017b82 */ /* 0x000ff00000000800 */
[----:B------:R-:W0:Y:S01]  /*0010*/  LDC.64 R2, c[0x0][0x380] ;  /* 0x0000e000ff027b82 */ /* 0x000e220000000a00 */
[----:B------:R-:W0:Y:S02]  /*0020*/  LDCU.64 UR4, c[0x0][0x358] ;  /* 0x00006b00ff0477ac */ /* 0x000e240008000a00 */
[----:B0-----:R-:W2:Y:S01]  /*0030*/  LDG.E R0, desc[UR4][R2.64] ;  /* 0x0000000402007981 */ /* 0x001ea2000c1e1900 */
[----:B------:R-:W-:Y:S06]  /*0040*/  MEMBAR.SC.GPU ;  /* 0x0000000000007992 */ /* 0x000fec0000002000 */
[----:B------:R-:W-:-:S00]  /*0050*/  ERRBAR ;  /* 0x00000000000079ab */ /* 0x000fc00000000000 */
[----:B------:R-:W-:Y:S06]  /*0060*/  CGAERRBAR ;  /* 0x00000000000075ab */ /* 0x000fec0000000000 */
[----:B------:R-:W-:Y:S01]  /*0070*/  CCTL.IVALL ;  /* 0x00000000ff00798f */ /* 0x000fe20002000000 */
[----:B------:R-:W-:Y:S02]  /*0080*/  CS2R R10, SR_CLOCKLO ;  /* 0x00000000000a7805 */ /* 0x000fe40000015000 */
[----:B------:R-:W-:Y:S01]  /*0090*/  CS2R R12, SR_CLOCKLO ;  /* 0x00000000000c7805 */ /* 0x000fe20000015000 */
[----:B------:R-:W0:Y:S01]  /*00a0*/  LDC.64 R4, c[0x0][0x388] ;  /* 0x0000e200ff047b82 */ /* 0x000e220000000a00 */
[----:B--2---:R-:W-:Y:S01]  /*00b0*/  FADD R15, R0, R0 ;  /* 0x00000000000f7221 */ /* 0x004fe20000000000 */
[----:B------:R-:W-:-:S04]  /*00c0*/  HFMA2 R17, -RZ, RZ, 0, 5.9604644775390625e-08 ;  /* 0x00000001ff117431 */ /* 0x000fc800000001ff */
[----:B------:R-:W-:Y:S02]  /*00d0*/  STG.E desc[UR4][R2.64], R15 ;  /* 0x0000000f02007986 */ /* 0x000fe4000c101904 */
[----:B------:R-:W1:Y:S08]  /*00e0*/  LDC.64 R6, c[0x0][0x390] ;  /* 0x0000e400ff067b82 */ /* 0x000e700000000a00 */
[----:B------:R-:W2:Y:S01]  /*00f0*/  LDC.64 R8, c[0x0][0x398] ;  /* 0x0000e600ff087b82 */ /* 0x000ea20000000a00 */
[----:B0-----:R-:W-:Y:S04]  /*0100*/  STG.E.64 desc[UR4][R4.64], R10 ;  /* 0x0000000a04007986 */ /* 0x001fe8000c101b04 */
[----:B-1----:R-:W-:Y:S04]  /*0110*/  STG.E.64 desc[UR4][R6.64], R12 ;  /* 0x0000000c06007986 */ /* 0x002fe8000c101b04 */
[----:B--2---:R-:W-:Y:S01]  /*0120*/  STG.E desc[UR4][R8.64], R17 ;  /* 0x0000001108007986 */ /* 0x004fe2000c101904 */
[----:B------:R-:W-:Y:S05]  /*0130*/  EXIT ;  /* 0x000000000000794d */ /* 0x000fea0003800000 */
.L_x_0:
[----:B------:R-:W-:-:S00]  /*0140*/  BRA `(.L_x_0) ;  /* 0xfffffffc00fc7947 */ /* 0x000fc0000383ffff */
[----:B------:R-:W-:-:S00]  /*0150*/  NOP ;  /* 0x0000000000007918 */ /* 0x000fc00000000000 */
        /* <DEDUP_REMOVED lines=10> */
.L_x_3:


//--------------------- .text._Z23fma_latency_interleavedPfPyS0_Pi --------------------------
	.section	.text._Z23fma_latency_interleavedPfPyS0_Pi,"ax",@progbits
	.align	128
        .global         _Z23fma_latency_interleavedPfPyS0_Pi
        .type           _Z23fma_latency_interleavedPfPyS0_Pi,@function
        .size           _Z23fma_latency_interleavedPfPyS0_Pi,(.L_x_4 - _Z23fma_latency_interleavedPfPyS0_Pi)
        .other          _Z23fma_latency_interleavedPfPyS0_Pi,@"STO_CUDA_ENTRY STV_DEFAULT"
_Z23fma_latency_interleavedPfPyS0_Pi:
.text._Z23fma_latency_interleavedPfPyS0_Pi:
        /* <DEDUP_REMOVED lines=8> */
[----:B------:R-:W-:Y:S01]  /*0080*/  CS2R R10, SR_CLOCKLO ;  /* 0x00000000000a7805 */ /* 0x000fe20000015000 */
[----:B--2---:R-:W-:-:S04]  /*0090*/  FFMA R2, R0, 4, RZ ;  /* 0x4080000000027823 */ /* 0x004fc800000000ff */
[----:B------:R-:W-:-:S04]  /*00a0*/  FFMA R2, R2, 4, RZ ;  /* 0x4080000002027823 */ /* 0x000fc800000000ff */
[----:B------:R-:W-:-:S04]  /*00b0*/  FFMA R2, R2, 4, RZ ;  /* 0x4080000002027823 */ /* 0x000fc800000000ff */
[----:B------:R-:W-:-:S04]  /*00c0*/  FFMA R3, R2, 4, RZ ;  /* 0x4080000002037823 */ /* 0x000fc800000000ff */
[----:B------:R-:W-:Y:S01]  /*00d0*/  FFMA R0, R3, 4, R0 ;  /* 0x4080000003007823 */ /* 0x000fe20000000000 */
[----:B------:R-:W-:Y:S01]  /*00e0*/  CS2R R12, SR_CLOCKLO ;  /* 0x00000000000c7805 */ /* 0x000fe20000015000 */
[----:B------:R-:W0:Y:S02]  /*00f0*/  LDC.64 R2, c[0x0][0x388] ;  /* 0x0000e200ff027b82 */ /* 0x000e240000000a00 */
[----:B------:R-:W-:Y:S01]  /*0100*/  FADD R15, R0, R0 ;  /* 0x00000000000f7221 */ /* 0x000fe20000000000 */
[----:B------:R-:W-:-:S04]  /*0110*/  HFMA2 R17, -RZ, RZ, 0, 5.9604644775390625e-07 ;  /* 0x0000000aff117431 */ /* 0x000fc800000001ff */
[----:B------:R-:W-:Y:S01]  /*0120*/  STG.E desc[UR4][R4.64], R15 ;  /* 0x0000000f04007986 */ /* 0x000fe2000c101904 */
[----:B------:R-:W1:Y:S08]  /*0130*/  LDC.64 R6, c[0x0][0x390] ;  /* 0x0000e400ff067b82 */ /* 0x000e700000000a00 */
[----:B------:R-:W2:Y:S01]  /*0140*/  LDC.64 R8, c[0x0][0x398] ;  /* 0x0000e600ff087b82 */ /* 0x000ea20000000a00 */
[----:B0-----:R-:W-:Y:S04]  /*0150*/  STG.E.64 desc[UR4][R2.64], R10 ;  /* 0x0000000a02007986 */ /* 0x001fe8000c101b04 */
[----:B-1----:R-:W-:Y:S04]  /*0160*/  STG.E.64 desc[UR4][R6.64], R12 ;  /* 0x0000000c06007986 */ /* 0x002fe8000c101b04 */
[----:B--2---:R-:W-:Y:S01]  /*0170*/  STG.E desc[UR4][R8.64], R17 ;  /* 0x0000001108007986 */ /* 0x004fe2000c101904 */
[----:B------:R-:W-:Y:S05]  /*0180*/  EXIT ;  /* 0x000000000000794d */ /* 0x000fea0003800000 */
.L_x_1:
        /* <DEDUP_REMOVED lines=15> */
.L_x_4:


//--------------------- .text._Z11fma_latencyPfPyS0_Pi --------------------------
	.section	.text._Z11fma_latencyPfPyS0_Pi,"ax",@progbits
	.align	128
        .global         _Z11fma_latencyPfPyS0_Pi
        .type           _Z11fma_latencyPfPyS0_Pi,@function
        .size           _Z11fma_latencyPfPyS0_Pi,(.L_x_5 - _Z11fma_latencyPfPyS0_Pi)
        .other          _Z11fma_latencyPfPyS0_Pi,@"STO_CUDA_ENTRY STV_DEFAULT"
_Z11fma_latencyPfPyS0_Pi:
.text._Z11fma_latencyPfPyS0_Pi:
        /* <DEDUP_REMOVED lines=13> */
[----:B------:R-:W-:-:S04]  /*00d0*/  FFMA R2, R2, 4, RZ ;  /* 0x4080000002027823 */ /* 0x000fc800000000ff */
[----:B------:R-:W-:-:S04]  /*00e0*/  FFMA R2, R2, 4, RZ ;  /* 0x4080000002027823 */ /* 0x000fc800000000ff */
[----:B------:R-:W-:-:S04]  /*00f0*/  FFMA R2, R2, 4, RZ ;  /* 0x4080000002027823 */ /* 0x000fc800000000ff */
[----:B------:R-:W-:-:S04]  /*0100*/  FFMA R2, R2, 4, RZ ;  /* 0x4080000002027823 */ /* 0x000fc800000000ff */
[----:B------:R-:W-:-:S04]  /*0110*/  FFMA R3, R2, 4, RZ ;  /* 0x4080000002037823 */ /* 0x000fc800000000ff */
[----:B------:R-:W-:Y:S01]  /*0120*/  FFMA R15, R3, 4, R0 ;  /* 0x40800000030f7823 */ /* 0x000fe20000000000 */
[----:B------:R-:W-:Y:S01]  /*0130*/  CS2R R12, SR_CLOCKLO ;  /* 0x00000000000c7805 */ /* 0x000fe20000015000 */
[----:B------:R-:W0:Y:S01]  /*0140*/  LDC.64 R2, c[0x0][0x388] ;  /* 0x0000e200ff027b82 */ /* 0x000e220000000a00 */
[----:B------:R-:W-:Y:S02]  /*0150*/  HFMA2 R17, -RZ, RZ, 0, 5.9604644775390625e-07 ;  /* 0x0000000aff117431 */ /* 0x000fe400000001ff */
[----:B------:R-:W-:Y:S05]  /*0160*/  STG.E desc[UR4][R6.64], R15 ;  /* 0x0000000f06007986 */ /* 0x000fea000c101904 */
[----:B------:R-:W1:Y:S08]  /*0170*/  LDC.64 R8, c[0x0][0x390] ;  /* 0x0000e400ff087b82 */ /* 0x000e700000000a00 */
[----:B------:R-:W2:Y:S01]  /*0180*/  LDC.64 R10, c[0x0][0x398] ;  /* 0x0000e600ff0a7b82 */ /* 0x000ea20000000a00 */
[----:B0-----:R-:W-:Y:S04]  /*0190*/  STG.E.64 desc[UR4][R2.64], R4 ;  /* 0x0000000402007986 */ /* 0x001fe8000c101b04 */
[----:B-1----:R-:W-:Y:S04]  /*01a0*/  STG.E.64 desc[UR4][R8.64], R12 ;  /* 0x0000000c08007986 */ /* 0x002fe8000c101b04 */
[----:B--2---:R-:W-:Y:S01]  /*01b0*/  STG.E desc[UR4][R10.64], R17 ;  /* 0x000000110a007986 */ /* 0x004fe2000c101904 */
[----:B------:R-:W-:Y:S05]  /*01c0*/  EXIT ;  /* 0x000000000000794d */ /* 0x000fea0003800000 */
.L_x_2:
        /* <DEDUP_REMOVED lines=11> */
.L_x_5:


//--------------------- .nv.shared.reserved.0     --------------------------
	.section	.nv.shared.reserved.0,"aw",@nobits
	.weak		__nv_reservedSMEM_offset_0_alias
	.size		__nv_reservedSMEM_offset_0_alias, 0, 64
	.other		__nv_reservedSMEM_offset_0_alias,@"STO_CUDA_RESERVED_SHARED STV_DEFAULT"
__nv_reservedSMEM_offset_0_alias:
	.zero		0
	.zero		64


//--------------------- .nv.constant0._Z25fma_latency_no_interleavePfPyS0_Pi --------------------------
	.section	.nv.constant0._Z25fma_latency_no_interleavePfPyS0_Pi,"a",@progbits
	.sectionflags	@""
	.align	4
.nv.constant0._Z25fma_latency_no_interleavePfPyS0_Pi:
	.zero		928


//--------------------- .nv.constant0._Z23fma_latency_interleavedPfPyS0_Pi --------------------------
	.section	.nv.constant0._Z23fma_latency_interleavedPfPyS0_Pi,"a",@progbits
	.sectionflags	@""
	.align	4
.nv.constant0._Z23fma_latency_interleavedPfPyS0_Pi:
	.zero		928


//--------------------- .nv.constant0._Z11fma_latencyPfPyS0_Pi --------------------------
	.section	.nv.constant0._Z11fma_latencyPfPyS0_Pi,"a",@progbits
	.sectionflags	@""
	.align	4
.nv.constant0._Z11fma_latencyPfPyS0_Pi:
	.zero		928


//--------------------- SYMBOLS --------------------------

	.type		.nv.reservedSmem.offset0,@object
	.size		.nv.reservedSmem.offset0,0x4
